	.headerflags	@"EF_CUDA_TEXMODE_UNIFIED EF_CUDA_64BIT_ADDRESS EF_CUDA_ACCELERATORS EF_CUDA_SM90 EF_CUDA_VIRTUAL_SM(EF_CUDA_SM90)"
	.elftype	@"ET_EXEC"


//--------------------- .nv.info                  --------------------------
	.section	.nv.info,"",@"SHT_CUDA_INFO"
	.align	4


	//----- nvinfo : EIATTR_REGCOUNT
	.align		4
        /*0000*/ 	.byte	0x04, 0x2f
        /*0002*/ 	.short	(.L_1 - .L_0)
	.align		4
.L_0:
        /*0004*/ 	.word	index@(triton_poi_fused_add_mul_0)
        /*0008*/ 	.word	0x0000000c


	//----- nvinfo : EIATTR_MIN_STACK_SIZE
	.align		4
.L_1:
        /*000c*/ 	.byte	0x04, 0x12
        /*000e*/ 	.short	(.L_3 - .L_2)
	.align		4
.L_2:
        /*0010*/ 	.word	index@(triton_poi_fused_add_mul_0)
        /*0014*/ 	.word	0x00000000


	//----- nvinfo : EIATTR_FRAME_SIZE
	.align		4
.L_3:
        /*0018*/ 	.byte	0x04, 0x11
        /*001a*/ 	.short	(.L_5 - .L_4)
	.align		4
.L_4:
        /*001c*/ 	.word	index@(triton_poi_fused_add_mul_0)
        /*0020*/ 	.word	0x00000000


	//----- nvinfo : EIATTR_MIN_STACK_SIZE
	.align		4
.L_5:
        /*0024*/ 	.byte	0x04, 0x12
        /*0026*/ 	.short	(.L_7 - .L_6)
	.align		4
.L_6:
        /*0028*/ 	.word	index@(triton_poi_fused_add_mul_0)
        /*002c*/ 	.word	0x00000000
.L_7:


//--------------------- .nv.info.triton_poi_fused_add_mul_0 --------------------------
	.section	.nv.info.triton_poi_fused_add_mul_0,"",@"SHT_CUDA_INFO"
	.sectionflags	@""
	.align	4


	//----- nvinfo : EIATTR_CUDA_API_VERSION
	.align		4
        /*0000*/ 	.byte	0x04, 0x37
        /*0002*/ 	.short	(.L_9 - .L_8)
.L_8:
        /*0004*/ 	.word	0x0000007c


	//----- nvinfo : EIATTR_KPARAM_INFO
	.align		4
.L_9:
        /*0008*/ 	.byte	0x04, 0x17
        /*000a*/ 	.short	(.L_11 - .L_10)
.L_10:
        /*000c*/ 	.word	0x00000000
        /*0010*/ 	.short	0x0002
        /*0012*/ 	.short	0x0010
        /*0014*/ 	.byte	0x00, 0xf0, 0x11, 0x00


	//----- nvinfo : EIATTR_KPARAM_INFO
	.align		4
.L_11:
        /*0018*/ 	.byte	0x04, 0x17
        /*001a*/ 	.short	(.L_13 - .L_12)
.L_12:
        /*001c*/ 	.word	0x00000000
        /*0020*/ 	.short	0x0001
        /*0022*/ 	.short	0x0008
        /*0024*/ 	.byte	0x00, 0xf4, 0x21, 0x00


	//----- nvinfo : EIATTR_KPARAM_INFO
	.align		4
.L_13:
        /*0028*/ 	.byte	0x04, 0x17
        /*002a*/ 	.short	(.L_15 - .L_14)
.L_14:
        /*002c*/ 	.word	0x00000000
        /*0030*/ 	.short	0x0000
        /*0032*/ 	.short	0x0000
        /*0034*/ 	.byte	0x00, 0xf4, 0x21, 0x00


	//----- nvinfo : EIATTR_SPARSE_MMA_MASK
	.align		4
.L_15:
        /*0038*/ 	.byte	0x03, 0x50
        /*003a*/ 	.short	0x0000


	//----- nvinfo : EIATTR_MAXREG_COUNT
	.align		4
        /*003c*/ 	.byte	0x03, 0x1b
        /*003e*/ 	.short	0x00ff


	//----- nvinfo : EIATTR_EXIT_INSTR_OFFSETS
	.align		4
        /*0040*/ 	.byte	0x04, 0x1c
        /*0042*/ 	.short	(.L_17 - .L_16)


	//   ....[0]....
.L_16:
        /*0044*/ 	.word	0x00000120


	//   ....[1]....
        /*0048*/ 	.word	0x00000140


	//----- nvinfo : EIATTR_REQNTID
	.align		4
.L_17:
        /*004c*/ 	.byte	0x04, 0x10
        /*004e*/ 	.short	(.L_19 - .L_18)
.L_18:
        /*0050*/ 	.word	0x00000080
        /*0054*/ 	.word	0x00000001
        /*0058*/ 	.word	0x00000001


	//----- nvinfo : EIATTR_CBANK_PARAM_SIZE
	.align		4
.L_19:
        /*005c*/ 	.byte	0x03, 0x19
        /*005e*/ 	.short	0x0014


	//----- nvinfo : EIATTR_PARAM_CBANK
	.align		4
        /*0060*/ 	.byte	0x04, 0x0a
        /*0062*/ 	.short	(.L_21 - .L_20)
	.align		4
.L_20:
        /*0064*/ 	.word	index@(.nv.constant0.triton_poi_fused_add_mul_0)
        /*0068*/ 	.short	0x0210
        /*006a*/ 	.short	0x0014


	//----- nvinfo : EIATTR_SW_WAR
	.align		4
.L_21:
        /*006c*/ 	.byte	0x04, 0x36
        /*006e*/ 	.short	(.L_23 - .L_22)
.L_22:
        /*0070*/ 	.word	0x00000008
.L_23:


//--------------------- .nv.callgraph             --------------------------
	.section	.nv.callgraph,"",@"SHT_CUDA_CALLGRAPH"
	.align	4
	.sectionentsize	8
	.align		4
        /*0000*/ 	.word	0x00000000
	.align		4
        /*0004*/ 	.word	0xffffffff
	.align		4
        /*0008*/ 	.word	0x00000000
	.align		4
        /*000c*/ 	.word	0xfffffffe
	.align		4
        /*0010*/ 	.word	0x00000000
	.align		4
        /*0014*/ 	.word	0xfffffffd
	.align		4
        /*0018*/ 	.word	0x00000000
	.align		4
        /*001c*/ 	.word	0xfffffffc


//--------------------- .text.triton_poi_fused_add_mul_0 --------------------------
	.section	.text.triton_poi_fused_add_mul_0,"ax",@progbits
	.align	128
        .global         triton_poi_fused_add_mul_0
        .type           triton_poi_fused_add_mul_0,@function
        .size           triton_poi_fused_add_mul_0,(.L_x_1 - triton_poi_fused_add_mul_0)
        .other          triton_poi_fused_add_mul_0,@"STO_CUDA_ENTRY STV_DEFAULT"
triton_poi_fused_add_mul_0:
.text.triton_poi_fused_add_mul_0:
[----:B------:R-:W0:Y:S02]  /*0000*/  LDC R1, c[0x0][0x28] ;  /* 0x00000a00ff017b82 */ /* 0x000e240000000800 */
[----:B------:R-:W1:Y:S01]  /*0010*/  S2R R0, SR_TID.X ;  /* 0x0000000000007919 */ /* 0x000e620000002100 */
[----:B------:R-:W2:Y:S01]  /*0020*/  LDC.64 R2, c[0x0][0x218] ;  /* 0x00008600ff027b82 */ /* 0x000ea20000000a00 */
[----:B------:R-:W-:Y:S01]  /*0030*/  CS2R R8, SRZ ;  /* 0x0000000000087805 */ /* 0x000fe2000001ff00 */
[----:B------:R-:W-:Y:S01]  /*0040*/  ULDC.64 UR4, c[0x0][0x208] ;  /* 0x0000820000047ab9 */ /* 0x000fe20000000a00 */
[----:B------:R-:W3:Y:S05]  /*0050*/  S2R R7, SR_CTAID.X ;  /* 0x0000000000077919 */ /* 0x000eea0000002500 */
[----:B------:R-:W4:Y:S01]  /*0060*/  LDC.64 R4, c[0x0][0x210] ;  /* 0x00008400ff047b82 */ /* 0x000f220000000a00 */
[----:B-1----:R-:W-:-:S04]  /*0070*/  SHF.L.U32 R0, R0, 0x1, RZ ;  /* 0x0000000100007819 */ /* 0x002fc800000006ff */
[----:B------:R-:W-:-:S04]  /*0080*/  LOP3.LUT R0, R0, 0xfe, RZ, 0xc0, !PT ;  /* 0x000000fe00007812 */ /* 0x000fc800078ec0ff */
[----:B---3--:R-:W-:-:S04]  /*0090*/  LEA R7, R7, R0, 0x8 ;  /* 0x0000000007077211 */ /* 0x008fc800078e40ff */
[C---:B------:R-:W-:Y:S01]  /*00a0*/  ISETP.GE.AND P0, PT, R7.reuse, 0x100, PT ;  /* 0x000001000700780c */ /* 0x040fe20003f06270 */
[----:B--2---:R-:W-:-:S04]  /*00b0*/  IMAD.WIDE R2, R7, 0x4, R2 ;  /* 0x0000000407027825 */ /* 0x004fc800078e0202 */
[----:B----4-:R-:W-:Y:S01]  /*00c0*/  IMAD.WIDE R4, R7, 0x4, R4 ;  /* 0x0000000407047825 */ /* 0x010fe200078e0204 */
[----:B------:R-:W-:-:S07]  /*00d0*/  CS2R R6, SRZ ;  /* 0x0000000000067805 */ /* 0x000fce000001ff00 */
[----:B------:R-:W2:Y:S04]  /*00e0*/  @!P0 LDG.E.64 R6, desc[UR4][R2.64] ;  /* 0x0000000402068981 */ /* 0x000ea8000c1e1b00 */
[----:B------:R-:W2:Y:S02]  /*00f0*/  @!P0 LDG.E.64 R8, desc[UR4][R4.64] ;  /* 0x0000000404088981 */ /* 0x000ea4000c1e1b00 */
[----:B--2---:R-:W-:Y:S01]  /*0100*/  FFMA R6, R8, 4, R6 ;  /* 0x4080000008067823 */ /* 0x004fe20000000006 */
[----:B------:R-:W-:Y:S01]  /*0110*/  FFMA R7, R9, 4, R7 ;  /* 0x4080000009077823 */ /* 0x000fe20000000007 */
[----:B------:R-:W-:Y:S06]  /*0120*/  @P0 EXIT ;  /* 0x000000000000094d */ /* 0x000fec0003800000 */
[----:B------:R-:W-:Y:S01]  /*0130*/  STG.E.64 desc[UR4][R4.64], R6 ;  /* 0x0000000604007986 */ /* 0x000fe2000c101b04 */
[----:B------:R-:W-:Y:S05]  /*0140*/  EXIT ;  /* 0x000000000000794d */ /* 0x000fea0003800000 */
.L_x_0:
[----:B------:R-:W-:-:S00]  /*0150*/  BRA `(.L_x_0) ;  /* 0xfffffffc00fc7947 */ /* 0x000fc0000383ffff */
[----:B------:R-:W-:-:S00]  /*0160*/  NOP ;  /* 0x0000000000007918 */ /* 0x000fc00000000000 */
        /* <DEDUP_REMOVED lines=9> */
.L_x_1:


//--------------------- .nv.constant0.triton_poi_fused_add_mul_0 --------------------------
	.section	.nv.constant0.triton_poi_fused_add_mul_0,"a",@progbits
	.sectionflags	@""
	.align	4
.nv.constant0.triton_poi_fused_add_mul_0:
	.zero		548
